//
// Generated by NVIDIA NVVM Compiler
//
// Compiler Build ID: CL-36424714
// Cuda compilation tools, release 13.0, V13.0.88
// Based on NVVM 20.0.0
//

.version 9.0
.target sm_100
.address_size 64

	// .globl	_Z20shared_memory_kernelPfS_S_iiiff
// _ZZ20shared_memory_kernelPfS_S_iiiffE2As has been demoted
// _ZZ20shared_memory_kernelPfS_S_iiiffE2Bs has been demoted

.visible .entry _Z20shared_memory_kernelPfS_S_iiiff(
	.param .u64 .ptr .align 1 _Z20shared_memory_kernelPfS_S_iiiff_param_0,
	.param .u64 .ptr .align 1 _Z20shared_memory_kernelPfS_S_iiiff_param_1,
	.param .u64 .ptr .align 1 _Z20shared_memory_kernelPfS_S_iiiff_param_2,
	.param .u32 _Z20shared_memory_kernelPfS_S_iiiff_param_3,
	.param .u32 _Z20shared_memory_kernelPfS_S_iiiff_param_4,
	.param .u32 _Z20shared_memory_kernelPfS_S_iiiff_param_5,
	.param .f32 _Z20shared_memory_kernelPfS_S_iiiff_param_6,
	.param .f32 _Z20shared_memory_kernelPfS_S_iiiff_param_7
)
{
	.reg .pred 	%p<3>;
	.reg .b32 	%r<36>;
	.reg .b32 	%f<110>;
	.reg .b64 	%rd<13>;
	// demoted variable
	.shared .align 4 .b8 _ZZ20shared_memory_kernelPfS_S_iiiffE2As[4096];
	// demoted variable
	.shared .align 4 .b8 _ZZ20shared_memory_kernelPfS_S_iiiffE2Bs[4096];
	ld.param.u64 	%rd3, [_Z20shared_memory_kernelPfS_S_iiiff_param_0];
	ld.param.u64 	%rd4, [_Z20shared_memory_kernelPfS_S_iiiff_param_1];
	ld.param.u64 	%rd5, [_Z20shared_memory_kernelPfS_S_iiiff_param_2];
	ld.param.u32 	%r21, [_Z20shared_memory_kernelPfS_S_iiiff_param_4];
	ld.param.u32 	%r22, [_Z20shared_memory_kernelPfS_S_iiiff_param_5];
	ld.param.f32 	%f4, [_Z20shared_memory_kernelPfS_S_iiiff_param_6];
	ld.param.f32 	%f5, [_Z20shared_memory_kernelPfS_S_iiiff_param_7];
	mov.u32 	%r1, %ctaid.x;
	mov.u32 	%r23, %ctaid.y;
	mov.u32 	%r2, %tid.x;
	mov.u32 	%r3, %tid.y;
	shl.b32 	%r4, %r1, 5;
	mul.lo.s32 	%r35, %r22, %r4;
	shl.b32 	%r6, %r23, 5;
	shl.b32 	%r7, %r21, 5;
	setp.lt.s32 	%p1, %r22, 1;
	mov.f32 	%f109, 0f00000000;
	@%p1 bra 	$L__BB0_3;
	shl.b32 	%r24, %r3, 7;
	mov.u32 	%r25, _ZZ20shared_memory_kernelPfS_S_iiiffE2As;
	add.s32 	%r8, %r25, %r24;
	shl.b32 	%r26, %r2, 2;
	add.s32 	%r9, %r8, %r26;
	mov.u32 	%r27, _ZZ20shared_memory_kernelPfS_S_iiiffE2Bs;
	add.s32 	%r11, %r27, %r26;
	add.s32 	%r10, %r11, %r24;
	mad.lo.s32 	%r28, %r21, %r3, %r2;
	add.s32 	%r34, %r28, %r6;
	add.s32 	%r29, %r3, %r4;
	mad.lo.s32 	%r33, %r22, %r29, %r2;
	add.s32 	%r14, %r35, %r22;
	cvta.to.global.u64 	%rd1, %rd3;
	cvta.to.global.u64 	%rd2, %rd4;
	mov.f32 	%f109, 0f00000000;
$L__BB0_2:
	mul.wide.s32 	%rd6, %r34, 4;
	add.s64 	%rd7, %rd2, %rd6;
	mul.wide.s32 	%rd8, %r33, 4;
	add.s64 	%rd9, %rd1, %rd8;
	ld.global.f32 	%f8, [%rd9];
	st.shared.f32 	[%r9], %f8;
	ld.global.f32 	%f9, [%rd7];
	st.shared.f32 	[%r10], %f9;
	bar.sync 	0;
	ld.shared.f32 	%f10, [%r8];
	ld.shared.f32 	%f11, [%r11];
	fma.rn.f32 	%f12, %f10, %f11, %f109;
	ld.shared.f32 	%f13, [%r8+4];
	ld.shared.f32 	%f14, [%r11+128];
	fma.rn.f32 	%f15, %f13, %f14, %f12;
	ld.shared.f32 	%f16, [%r8+8];
	ld.shared.f32 	%f17, [%r11+256];
	fma.rn.f32 	%f18, %f16, %f17, %f15;
	ld.shared.f32 	%f19, [%r8+12];
	ld.shared.f32 	%f20, [%r11+384];
	fma.rn.f32 	%f21, %f19, %f20, %f18;
	ld.shared.f32 	%f22, [%r8+16];
	ld.shared.f32 	%f23, [%r11+512];
	fma.rn.f32 	%f24, %f22, %f23, %f21;
	ld.shared.f32 	%f25, [%r8+20];
	ld.shared.f32 	%f26, [%r11+640];
	fma.rn.f32 	%f27, %f25, %f26, %f24;
	ld.shared.f32 	%f28, [%r8+24];
	ld.shared.f32 	%f29, [%r11+768];
	fma.rn.f32 	%f30, %f28, %f29, %f27;
	ld.shared.f32 	%f31, [%r8+28];
	ld.shared.f32 	%f32, [%r11+896];
	fma.rn.f32 	%f33, %f31, %f32, %f30;
	ld.shared.f32 	%f34, [%r8+32];
	ld.shared.f32 	%f35, [%r11+1024];
	fma.rn.f32 	%f36, %f34, %f35, %f33;
	ld.shared.f32 	%f37, [%r8+36];
	ld.shared.f32 	%f38, [%r11+1152];
	fma.rn.f32 	%f39, %f37, %f38, %f36;
	ld.shared.f32 	%f40, [%r8+40];
	ld.shared.f32 	%f41, [%r11+1280];
	fma.rn.f32 	%f42, %f40, %f41, %f39;
	ld.shared.f32 	%f43, [%r8+44];
	ld.shared.f32 	%f44, [%r11+1408];
	fma.rn.f32 	%f45, %f43, %f44, %f42;
	ld.shared.f32 	%f46, [%r8+48];
	ld.shared.f32 	%f47, [%r11+1536];
	fma.rn.f32 	%f48, %f46, %f47, %f45;
	ld.shared.f32 	%f49, [%r8+52];
	ld.shared.f32 	%f50, [%r11+1664];
	fma.rn.f32 	%f51, %f49, %f50, %f48;
	ld.shared.f32 	%f52, [%r8+56];
	ld.shared.f32 	%f53, [%r11+1792];
	fma.rn.f32 	%f54, %f52, %f53, %f51;
	ld.shared.f32 	%f55, [%r8+60];
	ld.shared.f32 	%f56, [%r11+1920];
	fma.rn.f32 	%f57, %f55, %f56, %f54;
	ld.shared.f32 	%f58, [%r8+64];
	ld.shared.f32 	%f59, [%r11+2048];
	fma.rn.f32 	%f60, %f58, %f59, %f57;
	ld.shared.f32 	%f61, [%r8+68];
	ld.shared.f32 	%f62, [%r11+2176];
	fma.rn.f32 	%f63, %f61, %f62, %f60;
	ld.shared.f32 	%f64, [%r8+72];
	ld.shared.f32 	%f65, [%r11+2304];
	fma.rn.f32 	%f66, %f64, %f65, %f63;
	ld.shared.f32 	%f67, [%r8+76];
	ld.shared.f32 	%f68, [%r11+2432];
	fma.rn.f32 	%f69, %f67, %f68, %f66;
	ld.shared.f32 	%f70, [%r8+80];
	ld.shared.f32 	%f71, [%r11+2560];
	fma.rn.f32 	%f72, %f70, %f71, %f69;
	ld.shared.f32 	%f73, [%r8+84];
	ld.shared.f32 	%f74, [%r11+2688];
	fma.rn.f32 	%f75, %f73, %f74, %f72;
	ld.shared.f32 	%f76, [%r8+88];
	ld.shared.f32 	%f77, [%r11+2816];
	fma.rn.f32 	%f78, %f76, %f77, %f75;
	ld.shared.f32 	%f79, [%r8+92];
	ld.shared.f32 	%f80, [%r11+2944];
	fma.rn.f32 	%f81, %f79, %f80, %f78;
	ld.shared.f32 	%f82, [%r8+96];
	ld.shared.f32 	%f83, [%r11+3072];
	fma.rn.f32 	%f84, %f82, %f83, %f81;
	ld.shared.f32 	%f85, [%r8+100];
	ld.shared.f32 	%f86, [%r11+3200];
	fma.rn.f32 	%f87, %f85, %f86, %f84;
	ld.shared.f32 	%f88, [%r8+104];
	ld.shared.f32 	%f89, [%r11+3328];
	fma.rn.f32 	%f90, %f88, %f89, %f87;
	ld.shared.f32 	%f91, [%r8+108];
	ld.shared.f32 	%f92, [%r11+3456];
	fma.rn.f32 	%f93, %f91, %f92, %f90;
	ld.shared.f32 	%f94, [%r8+112];
	ld.shared.f32 	%f95, [%r11+3584];
	fma.rn.f32 	%f96, %f94, %f95, %f93;
	ld.shared.f32 	%f97, [%r8+116];
	ld.shared.f32 	%f98, [%r11+3712];
	fma.rn.f32 	%f99, %f97, %f98, %f96;
	ld.shared.f32 	%f100, [%r8+120];
	ld.shared.f32 	%f101, [%r11+3840];
	fma.rn.f32 	%f102, %f100, %f101, %f99;
	ld.shared.f32 	%f103, [%r8+124];
	ld.shared.f32 	%f104, [%r11+3968];
	fma.rn.f32 	%f109, %f103, %f104, %f102;
	bar.sync 	0;
	add.s32 	%r35, %r35, 32;
	add.s32 	%r34, %r34, %r7;
	add.s32 	%r33, %r33, 32;
	setp.lt.s32 	%p2, %r35, %r14;
	@%p2 bra 	$L__BB0_2;
$L__BB0_3:
	cvta.to.global.u64 	%rd10, %rd5;
	add.s32 	%r30, %r6, %r2;
	mad.lo.s32 	%r31, %r21, %r3, %r30;
	mad.lo.s32 	%r32, %r7, %r1, %r31;
	mul.wide.s32 	%rd11, %r32, 4;
	add.s64 	%rd12, %rd10, %rd11;
	ld.global.f32 	%f105, [%rd12];
	mul.f32 	%f106, %f5, %f105;
	fma.rn.f32 	%f107, %f4, %f109, %f106;
	st.global.f32 	[%rd12], %f107;
	ret;

}


// ===== COMPILED SASS (sm_100) =====

	.target	sm_100

	.elftype	@"ET_EXEC"


//--------------------- .note.nv.tkinfo           --------------------------
	.section	.note.nv.tkinfo,"",@"SHT_NOTE"
	.sectionflags	@"SHF_NOTE_NV_TKINFO"
	.tkinfo
        /*0018*/ 	.word	0x00000002
        /*0030*/ 	.string	""
        /*0030*/ 	.string	"ptxas"
        /*0030*/ 	.string	"Cuda compilation tools, release 13.0, V13.0.88"
        /*0030*/ 	.string	"Build cuda_13.0.r13.0/compiler.36424714_0"
        /*0030*/ 	.string	"-arch sm_100 -m 64 "



//--------------------- .note.nv.cuinfo           --------------------------
	.section	.note.nv.cuinfo,"",@"SHT_NOTE"
	.sectionflags	@"SHF_NOTE_NV_CUINFO"
        /*0018*/ 	.short	0x0002
        /*001a*/ 	.short	0x0064
        /*001c*/ 	.short	0x0082
	.zero		2


//--------------------- .nv.info                  --------------------------
	.section	.nv.info,"",@"SHT_CUDA_INFO"
	.align	4


	//----- nvinfo : EIATTR_REGCOUNT
	.align		4
        /*0000*/ 	.byte	0x04, 0x2f
        /*0002*/ 	.short	(.L_1 - .L_0)
	.align		4
.L_0:
        /*0004*/ 	.word	index@(_Z20shared_memory_kernelPfS_S_iiiff)
        /*0008*/ 	.word	0x00000020


	//----- nvinfo : EIATTR_FRAME_SIZE
	.align		4
.L_1:
        /*000c*/ 	.byte	0x04, 0x11
        /*000e*/ 	.short	(.L_3 - .L_2)
	.align		4
.L_2:
        /*0010*/ 	.word	index@(_Z20shared_memory_kernelPfS_S_iiiff)
        /*0014*/ 	.word	0x00000000


	//----- nvinfo : EIATTR_MIN_STACK_SIZE
	.align		4
.L_3:
        /*0018*/ 	.byte	0x04, 0x12
        /*001a*/ 	.short	(.L_5 - .L_4)
	.align		4
.L_4:
        /*001c*/ 	.word	index@(_Z20shared_memory_kernelPfS_S_iiiff)
        /*0020*/ 	.word	0x00000000
.L_5:


//--------------------- .nv.compat                --------------------------
	.section	.nv.compat,"",@"SHT_CUDA_COMPAT_INFO"
	.align	4
        /*0000*/ 	.byte	0x02, 0x09, 0x00, 0x00, 0x02, 0x02, 0x01, 0x00, 0x02, 0x05, 0x05, 0x00, 0x03, 0x07, 0x01, 0x01
        /*0010*/ 	.byte	0x02, 0x03, 0x00, 0x00, 0x02, 0x06, 0x01, 0x00, 0x04, 0x0b, 0x08, 0x00, 0x09, 0x00, 0x00, 0x00
        /*0020*/ 	.byte	0x00, 0x00, 0x00, 0x00


//--------------------- .nv.info._Z20shared_memory_kernelPfS_S_iiiff --------------------------
	.section	.nv.info._Z20shared_memory_kernelPfS_S_iiiff,"",@"SHT_CUDA_INFO"
	.sectionflags	@""
	.align	4


	//----- nvinfo : EIATTR_CUDA_API_VERSION
	.align		4
        /*0000*/ 	.byte	0x04, 0x37
        /*0002*/ 	.short	(.L_7 - .L_6)
.L_6:
        /*0004*/ 	.word	0x00000082


	//----- nvinfo : EIATTR_KPARAM_INFO
	.align		4
.L_7:
        /*0008*/ 	.byte	0x04, 0x17
        /*000a*/ 	.short	(.L_9 - .L_8)
.L_8:
        /*000c*/ 	.word	0x00000000
        /*0010*/ 	.short	0x0007
        /*0012*/ 	.short	0x0028
        /*0014*/ 	.byte	0x00, 0xf0, 0x11, 0x00


	//----- nvinfo : EIATTR_KPARAM_INFO
	.align		4
.L_9:
        /*0018*/ 	.byte	0x04, 0x17
        /*001a*/ 	.short	(.L_11 - .L_10)
.L_10:
        /*001c*/ 	.word	0x00000000
        /*0020*/ 	.short	0x0006
        /*0022*/ 	.short	0x0024
        /*0024*/ 	.byte	0x00, 0xf0, 0x11, 0x00


	//----- nvinfo : EIATTR_KPARAM_INFO
	.align		4
.L_11:
        /*0028*/ 	.byte	0x04, 0x17
        /*002a*/ 	.short	(.L_13 - .L_12)
.L_12:
        /*002c*/ 	.word	0x00000000
        /*0030*/ 	.short	0x0005
        /*0032*/ 	.short	0x0020
        /*0034*/ 	.byte	0x00, 0xf0, 0x11, 0x00


	//----- nvinfo : EIATTR_KPARAM_INFO
	.align		4
.L_13:
        /*0038*/ 	.byte	0x04, 0x17
        /*003a*/ 	.short	(.L_15 - .L_14)
.L_14:
        /*003c*/ 	.word	0x00000000
        /*0040*/ 	.short	0x0004
        /*0042*/ 	.short	0x001c
        /*0044*/ 	.byte	0x00, 0xf0, 0x11, 0x00


	//----- nvinfo : EIATTR_KPARAM_INFO
	.align		4
.L_15:
        /*0048*/ 	.byte	0x04, 0x17
        /*004a*/ 	.short	(.L_17 - .L_16)
.L_16:
        /*004c*/ 	.word	0x00000000
        /*0050*/ 	.short	0x0003
        /*0052*/ 	.short	0x0018
        /*0054*/ 	.byte	0x00, 0xf0, 0x11, 0x00


	//----- nvinfo : EIATTR_KPARAM_INFO
	.align		4
.L_17:
        /*0058*/ 	.byte	0x04, 0x17
        /*005a*/ 	.short	(.L_19 - .L_18)
.L_18:
        /*005c*/ 	.word	0x00000000
        /*0060*/ 	.short	0x0002
        /*0062*/ 	.short	0x0010
        /*0064*/ 	.byte	0x00, 0xf5, 0x21, 0x00


	//----- nvinfo : EIATTR_KPARAM_INFO
	.align		4
.L_19:
        /*0068*/ 	.byte	0x04, 0x17
        /*006a*/ 	.short	(.L_21 - .L_20)
.L_20:
        /*006c*/ 	.word	0x00000000
        /*0070*/ 	.short	0x0001
        /*0072*/ 	.short	0x0008
        /*0074*/ 	.byte	0x00, 0xf5, 0x21, 0x00


	//----- nvinfo : EIATTR_KPARAM_INFO
	.align		4
.L_21:
        /*0078*/ 	.byte	0x04, 0x17
        /*007a*/ 	.short	(.L_23 - .L_22)
.L_22:
        /*007c*/ 	.word	0x00000000
        /*0080*/ 	.short	0x0000
        /*0082*/ 	.short	0x0000
        /*0084*/ 	.byte	0x00, 0xf5, 0x21, 0x00


	//----- nvinfo : EIATTR_SPARSE_MMA_MASK
	.align		4
.L_23:
        /*0088*/ 	.byte	0x03, 0x50
        /*008a*/ 	.short	0x0000


	//----- nvinfo : EIATTR_MAXREG_COUNT
	.align		4
        /*008c*/ 	.byte	0x03, 0x1b
        /*008e*/ 	.short	0x00ff


	//----- nvinfo : EIATTR_NUM_BARRIERS
	.align		4
        /*0090*/ 	.byte	0x02, 0x4c
        /*0092*/ 	.byte	0x01
	.zero		1


	//----- nvinfo : EIATTR_MERCURY_ISA_VERSION
	.align		4
        /*0094*/ 	.byte	0x03, 0x5f
        /*0096*/ 	.short	0x0101


	//----- nvinfo : EIATTR_VRC_CTA_INIT_COUNT
	.align		4
        /*0098*/ 	.byte	0x02, 0x4a
	.zero		1
	.zero		1


	//----- nvinfo : EIATTR_EXIT_INSTR_OFFSETS
	.align		4
        /*009c*/ 	.byte	0x04, 0x1c
        /*009e*/ 	.short	(.L_25 - .L_24)


	//   ....[0]....
.L_24:
        /*00a0*/ 	.word	0x000007f0


	//----- nvinfo : EIATTR_CBANK_PARAM_SIZE
	.align		4
.L_25:
        /*00a4*/ 	.byte	0x03, 0x19
        /*00a6*/ 	.short	0x002c


	//----- nvinfo : EIATTR_PARAM_CBANK
	.align		4
        /*00a8*/ 	.byte	0x04, 0x0a
        /*00aa*/ 	.short	(.L_27 - .L_26)
	.align		4
.L_26:
        /*00ac*/ 	.word	index@(.nv.constant0._Z20shared_memory_kernelPfS_S_iiiff)
        /*00b0*/ 	.short	0x0380
        /*00b2*/ 	.short	0x002c


	//----- nvinfo : EIATTR_SW_WAR
	.align		4
.L_27:
        /*00b4*/ 	.byte	0x04, 0x36
        /*00b6*/ 	.short	(.L_29 - .L_28)
.L_28:
        /*00b8*/ 	.word	0x00000008
.L_29:


//--------------------- .nv.callgraph             --------------------------
	.section	.nv.callgraph,"",@"SHT_CUDA_CALLGRAPH"
	.align	4
	.sectionentsize	8
	.align		4
        /*0000*/ 	.word	0x00000000
	.align		4
        /*0004*/ 	.word	0xffffffff
	.align		4
        /*0008*/ 	.word	0x00000000
	.align		4
        /*000c*/ 	.word	0xfffffffe
	.align		4
        /*0010*/ 	.word	0x00000000
	.align		4
        /*0014*/ 	.word	0xfffffffd
	.align		4
        /*0018*/ 	.word	0x00000000
	.align		4
        /*001c*/ 	.word	0xfffffffc


//--------------------- .text._Z20shared_memory_kernelPfS_S_iiiff --------------------------
	.section	.text._Z20shared_memory_kernelPfS_S_iiiff,"ax",@progbits
	.align	128
        .global         _Z20shared_memory_kernelPfS_S_iiiff
        .type           _Z20shared_memory_kernelPfS_S_iiiff,@function
        .size           _Z20shared_memory_kernelPfS_S_iiiff,(.L_x_3 - _Z20shared_memory_kernelPfS_S_iiiff)
        .other          _Z20shared_memory_kernelPfS_S_iiiff,@"STO_CUDA_ENTRY STV_DEFAULT"
_Z20shared_memory_kernelPfS_S_iiiff:
.text._Z20shared_memory_kernelPfS_S_iiiff:
[----:B------:R-:W-:Y:S01]  /*0000*/  LDC R1, c[0x0][0x37c] ;  /* 0x0000df00ff017b82 */ /* 0x000fe20000000800 */
[----:B------:R-:W0:Y:S01]  /*0010*/  S2R R3, SR_CTAID.Y ;  /* 0x0000000000037919 */ /* 0x000e220000002600 */
[----:B------:R-:W1:Y:S06]  /*0020*/  LDCU UR12, c[0x0][0x3a0] ;  /* 0x00007400ff0c77ac */ /* 0x000e6c0008000800 */
[----:B------:R-:W2:Y:S01]  /*0030*/  LDC R4, c[0x0][0x39c] ;  /* 0x0000e700ff047b82 */ /* 0x000ea20000000800 */
[----:B------:R-:W-:Y:S01]  /*0040*/  HFMA2 R11, -RZ, RZ, 0, 0 ;  /* 0x00000000ff0b7431 */ /* 0x000fe200000001ff */
[----:B------:R-:W0:Y:S01]  /*0050*/  S2R R6, SR_TID.X ;  /* 0x0000000000067919 */ /* 0x000e220000002100 */
[----:B------:R-:W3:Y:S01]  /*0060*/  LDCU.64 UR10, c[0x0][0x358] ;  /* 0x00006b00ff0a77ac */ /* 0x000ee20008000a00 */
[----:B------:R-:W4:Y:S04]  /*0070*/  S2R R9, SR_TID.Y ;  /* 0x0000000000097919 */ /* 0x000f280000002200 */
[----:B------:R-:W3:Y:S08]  /*0080*/  LDC.64 R18, c[0x0][0x390] ;  /* 0x0000e400ff127b82 */ /* 0x000ef00000000a00 */
[----:B------:R-:W0:Y:S01]  /*0090*/  S2UR UR9, SR_CTAID.X ;  /* 0x00000000000979c3 */ /* 0x000e220000002500 */
[----:B-1----:R-:W-:Y:S01]  /*00a0*/  UISETP.GE.AND UP0, UPT, UR12, 0x1, UPT ;  /* 0x000000010c00788c */ /* 0x002fe2000bf06270 */
[----:B--2---:R-:W-:-:S02]  /*00b0*/  SHF.L.U32 R17, R4, 0x5, RZ ;  /* 0x0000000504117819 */ /* 0x004fc400000006ff */
[----:B0-----:R-:W-:-:S05]  /*00c0*/  LEA R2, R3, R6, 0x5 ;  /* 0x0000000603027211 */ /* 0x001fca00078e28ff */
[----:B----4-:R-:W-:Y:S01]  /*00d0*/  IMAD R2, R9, R4, R2 ;  /* 0x0000000409027224 */ /* 0x010fe200078e0202 */
[----:B---3--:R-:W-:Y:S06]  /*00e0*/  BRA.U !UP0, `(.L_x_0) ;  /* 0x0000000508a07547 */ /* 0x008fec000b800000 */
[----:B------:R-:W0:Y:S01]  /*00f0*/  S2UR UR6, SR_CgaCtaId ;  /* 0x00000000000679c3 */ /* 0x000e220000008800 */
[----:B------:R-:W-:Y:S01]  /*0100*/  UMOV UR4, 0x400 ;  /* 0x0000040000047882 */ /* 0x000fe20000000000 */
[----:B------:R-:W-:Y:S01]  /*0110*/  USHF.L.U32 UR7, UR9, 0x5, URZ ;  /* 0x0000000509077899 */ /* 0x000fe200080006ff */
[C---:B------:R-:W-:Y:S01]  /*0120*/  IMAD R4, R9.reuse, R4, R6 ;  /* 0x0000000409047224 */ /* 0x040fe200078e0206 */
[----:B------:R-:W-:Y:S01]  /*0130*/  UIADD3 UR5, UPT, UPT, UR4, 0x1000, URZ ;  /* 0x0000100004057890 */ /* 0x000fe2000fffe0ff */
[----:B------:R-:W-:Y:S01]  /*0140*/  MOV R11, RZ ;  /* 0x000000ff000b7202 */ /* 0x000fe20000000f00 */
[----:B------:R-:W-:Y:S02]  /*0150*/  UIMAD UR8, UR7, UR12, URZ ;  /* 0x0000000c070872a4 */ /* 0x000fe4000f8e02ff */
[----:B------:R-:W1:Y:S01]  /*0160*/  LDC.64 R20, c[0x0][0x380] ;  /* 0x0000e000ff147b82 */ /* 0x000e620000000a00 */
[----:B------:R-:W-:Y:S02]  /*0170*/  IADD3 R0, PT, PT, R9, UR7, RZ ;  /* 0x0000000709007c10 */ /* 0x000fe4000fffe0ff */
[----:B------:R-:W-:-:S03]  /*0180*/  LEA R4, R3, R4, 0x5 ;  /* 0x0000000403047211 */ /* 0x000fc600078e28ff */
[----:B------:R-:W-:Y:S02]  /*0190*/  IMAD R0, R0, UR12, R6 ;  /* 0x0000000c00007c24 */ /* 0x000fe4000f8e0206 */
[----:B------:R-:W2:Y:S01]  /*01a0*/  LDC.64 R22, c[0x0][0x388] ;  /* 0x0000e200ff167b82 */ /* 0x000ea20000000a00 */
[----:B0-----:R-:W-:Y:S02]  /*01b0*/  ULEA UR4, UR6, UR4, 0x18 ;  /* 0x0000000406047291 */ /* 0x001fe4000f8ec0ff */
[----:B------:R-:W-:Y:S02]  /*01c0*/  ULEA UR5, UR6, UR5, 0x18 ;  /* 0x0000000506057291 */ /* 0x000fe4000f8ec0ff */
[----:B------:R-:W-:Y:S02]  /*01d0*/  UIADD3 UR6, UPT, UPT, UR8, UR12, URZ ;  /* 0x0000000c08067290 */ /* 0x000fe4000fffe0ff */
[----:B------:R-:W-:Y:S02]  /*01e0*/  LEA R7, R9, UR4, 0x7 ;  /* 0x0000000409077c11 */ /* 0x000fe4000f8e38ff */
[----:B------:R-:W-:-:S02]  /*01f0*/  LEA R5, R6, UR5, 0x2 ;  /* 0x0000000506057c11 */ /* 0x000fc4000f8e10ff */
[----:B------:R-:W-:Y:S02]  /*0200*/  LEA R6, R6, R7, 0x2 ;  /* 0x0000000706067211 */ /* 0x000fe400078e10ff */
[----:B------:R-:W-:-:S07]  /*0210*/  LEA R3, R9, R5, 0x7 ;  /* 0x0000000509037211 */ /* 0x000fce00078e38ff */
.L_x_1:
[----:B-1----:R-:W-:-:S04]  /*0220*/  IMAD.WIDE R26, R0, 0x4, R20 ;  /* 0x00000004001a7825 */ /* 0x002fc800078e0214 */
[----:B--2---:R-:W-:Y:S02]  /*0230*/  IMAD.WIDE R8, R4, 0x4, R22 ;  /* 0x0000000404087825 */ /* 0x004fe400078e0216 */
[----:B------:R-:W2:Y:S04]  /*0240*/  LDG.E R27, desc[UR10][R26.64] ;  /* 0x0000000a1a1b7981 */ /* 0x000ea8000c1e1900 */
[----:B------:R-:W3:Y:S01]  /*0250*/  LDG.E R16, desc[UR10][R8.64] ;  /* 0x0000000a08107981 */ /* 0x000ee2000c1e1900 */
[----:B------:R-:W-:Y:S01]  /*0260*/  UIADD3 UR8, UPT, UPT, UR8, 0x20, URZ ;  /* 0x0000002008087890 */ /* 0x000fe2000fffe0ff */
[----:B------:R-:W-:Y:S02]  /*0270*/  IADD3 R0, PT, PT, R0, 0x20, RZ ;  /* 0x0000002000007810 */ /* 0x000fe40007ffe0ff */
[----:B------:R-:W-:Y:S01]  /*0280*/  IADD3 R4, PT, PT, R17, R4, RZ ;  /* 0x0000000411047210 */ /* 0x000fe20007ffe0ff */
[----:B------:R-:W-:Y:S01]  /*0290*/  UISETP.GE.AND UP0, UPT, UR8, UR6, UPT ;  /* 0x000000060800728c */ /* 0x000fe2000bf06270 */
[----:B--2---:R-:W-:Y:S04]  /*02a0*/  STS [R6], R27 ;  /* 0x0000001b06007388 */ /* 0x004fe80000000800 */
[----:B---3--:R-:W-:Y:S01]  /*02b0*/  STS [R3], R16 ;  /* 0x0000001003007388 */ /* 0x008fe20000000800 */
[----:B------:R-:W-:Y:S06]  /*02c0*/  BAR.SYNC.DEFER_BLOCKING 0x0 ;  /* 0x0000000000007b1d */ /* 0x000fec0000010000 */
[----:B------:R-:W-:Y:S04]  /*02d0*/  LDS R10, [R5] ;  /* 0x00000000050a7984 */ /* 0x000fe80000000800 */
[----:B------:R-:W0:Y:S04]  /*02e0*/  LDS.128 R12, [R7] ;  /* 0x00000000070c7984 */ /* 0x000e280000000c00 */
[----:B------:R-:W1:Y:S04]  /*02f0*/  LDS R29, [R5+0x80] ;  /* 0x00008000051d7984 */ /* 0x000e680000000800 */
[----:B------:R-:W2:Y:S04]  /*0300*/  LDS R25, [R5+0x100] ;  /* 0x0001000005197984 */ /* 0x000ea80000000800 */
[----:B------:R-:W3:Y:S04]  /*0310*/  LDS R28, [R5+0x180] ;  /* 0x00018000051c7984 */ /* 0x000ee80000000800 */
[----:B------:R-:W-:Y:S01]  /*0320*/  LDS R27, [R5+0x380] ;  /* 0x00038000051b7984 */ /* 0x000fe20000000800 */
[----:B0-----:R-:W-:-:S03]  /*0330*/  FFMA R10, R12, R10, R11 ;  /* 0x0000000a0c0a7223 */ /* 0x001fc6000000000b */
[----:B------:R-:W-:Y:S01]  /*0340*/  LDS R12, [R5+0x280] ;  /* 0x00028000050c7984 */ /* 0x000fe20000000800 */
[----:B-1----:R-:W-:-:S03]  /*0350*/  FFMA R24, R29, R13, R10 ;  /* 0x0000000d1d187223 */ /* 0x002fc6000000000a */
[----:B------:R-:W-:Y:S01]  /*0360*/  LDS R13, [R5+0x200] ;  /* 0x00020000050d7984 */ /* 0x000fe20000000800 */
[----:B--2---:R-:W-:-:S03]  /*0370*/  FFMA R14, R25, R14, R24 ;  /* 0x0000000e190e7223 */ /* 0x004fc60000000018 */
[----:B------:R-:W0:Y:S01]  /*0380*/  LDS.128 R8, [R7+0x10] ;  /* 0x0000100007087984 */ /* 0x000e220000000c00 */
[----:B---3--:R-:W-:-:S03]  /*0390*/  FFMA R15, R28, R15, R14 ;  /* 0x0000000f1c0f7223 */ /* 0x008fc6000000000e */
[----:B------:R-:W1:Y:S01]  /*03a0*/  LDS R25, [R5+0x300] ;  /* 0x0003000005197984 */ /* 0x000e620000000800 */
[----:B0-----:R-:W-:-:S03]  /*03b0*/  FFMA R13, R8, R13, R15 ;  /* 0x0000000d080d7223 */ /* 0x001fc6000000000f */
[----:B------:R-:W-:Y:S01]  /*03c0*/  LDS R8, [R5+0x480] ;  /* 0x0004800005087984 */ /* 0x000fe20000000800 */
[----:B------:R-:W-:-:S03]  /*03d0*/  FFMA R16, R12, R9, R13 ;  /* 0x000000090c107223 */ /* 0x000fc6000000000d */
[----:B------:R-:W-:Y:S01]  /*03e0*/  LDS R9, [R5+0x400] ;  /* 0x0004000005097984 */ /* 0x000fe20000000800 */
[----:B-1----:R-:W-:-:S03]  /*03f0*/  FFMA R10, R25, R10, R16 ;  /* 0x0000000a190a7223 */ /* 0x002fc60000000010 */
[----:B------:R-:W0:Y:S01]  /*0400*/  LDS.128 R12, [R7+0x20] ;  /* 0x00002000070c7984 */ /* 0x000e220000000c00 */
[----:B------:R-:W-:-:S03]  /*0410*/  FFMA R11, R27, R11, R10 ;  /* 0x0000000b1b0b7223 */ /* 0x000fc6000000000a */
[----:B------:R-:W1:Y:S04]  /*0420*/  LDS R25, [R5+0x500] ;  /* 0x0005000005197984 */ /* 0x000e680000000800 */
[----:B------:R-:W2:Y:S01]  /*0430*/  LDS R27, [R5+0x580] ;  /* 0x00058000051b7984 */ /* 0x000ea20000000800 */
[----:B0-----:R-:W-:-:S03]  /*0440*/  FFMA R9, R12, R9, R11 ;  /* 0x000000090c097223 */ /* 0x001fc6000000000b */
[----:B------:R-:W-:Y:S01]  /*0450*/  LDS R12, [R5+0x680] ;  /* 0x00068000050c7984 */ /* 0x000fe20000000800 */
[----:B------:R-:W-:-:S03]  /*0460*/  FFMA R16, R8, R13, R9 ;  /* 0x0000000d08107223 */ /* 0x000fc60000000009 */
[----:B------:R-:W-:Y:S01]  /*0470*/  LDS R13, [R5+0x600] ;  /* 0x00060000050d7984 */ /* 0x000fe20000000800 */
[----:B-1----:R-:W-:-:S03]  /*0480*/  FFMA R14, R25, R14, R16 ;  /* 0x0000000e190e7223 */ /* 0x002fc60000000010 */
[----:B------:R-:W0:Y:S01]  /*0490*/  LDS.128 R8, [R7+0x30] ;  /* 0x0000300007087984 */ /* 0x000e220000000c00 */
[----:B--2---:R-:W-:-:S03]  /*04a0*/  FFMA R15, R27, R15, R14 ;  /* 0x0000000f1b0f7223 */ /* 0x004fc6000000000e */
        /* <DEDUP_REMOVED lines=19> */
[----:B------:R-:W-:Y:S04]  /*05e0*/  LDS R16, [R5+0xc80] ;  /* 0x000c800005107984 */ /* 0x000fe80000000800 */
[----:B------:R-:W-:Y:S01]  /*05f0*/  LDS R25, [R5+0xd00] ;  /* 0x000d000005197984 */ /* 0x000fe20000000800 */
[----:B0-----:R-:W-:-:S03]  /*0600*/  FFMA R13, R8, R13, R15 ;  /* 0x0000000d080d7223 */ /* 0x001fc6000000000f */
[----:B------:R-:W0:Y:S01]  /*0610*/  LDS R8, [R5+0xb80] ;  /* 0x000b800005087984 */ /* 0x000e220000000800 */
[----:B------:R-:W-:-:S03]  /*0620*/  FFMA R24, R12, R9, R13 ;  /* 0x000000090c187223 */ /* 0x000fc6000000000d */
[----:B------:R-:W-:Y:S01]  /*0630*/  LDS R9, [R5+0xc00] ;  /* 0x000c000005097984 */ /* 0x000fe20000000800 */
[----:B-1----:R-:W-:-:S03]  /*0640*/  FFMA R27, R27, R10, R24 ;  /* 0x0000000a1b1b7223 */ /* 0x002fc60000000018 */
[----:B------:R-:W1:Y:S01]  /*0650*/  LDS.128 R12, [R7+0x60] ;  /* 0x00006000070c7984 */ /* 0x000e620000000c00 */
[----:B0-----:R-:W-:-:S03]  /*0660*/  FFMA R11, R8, R11, R27 ;  /* 0x0000000b080b7223 */ /* 0x001fc6000000001b */
[----:B------:R-:W-:Y:S01]  /*0670*/  LDS R27, [R5+0xf80] ;  /* 0x000f8000051b7984 */ /* 0x000fe20000000800 */
[----:B-1----:R-:W-:-:S03]  /*0680*/  FFMA R9, R12, R9, R11 ;  /* 0x000000090c097223 */ /* 0x002fc6000000000b */
[----:B------:R-:W0:Y:S01]  /*0690*/  LDS R12, [R5+0xd80] ;  /* 0x000d8000050c7984 */ /* 0x000e220000000800 */
[----:B------:R-:W-:-:S03]  /*06a0*/  FFMA R24, R16, R13, R9 ;  /* 0x0000000d10187223 */ /* 0x000fc60000000009 */
[----:B------:R-:W-:Y:S01]  /*06b0*/  LDS R13, [R5+0xe00] ;  /* 0x000e0000050d7984 */ /* 0x000fe20000000800 */
[----:B------:R-:W-:-:S03]  /*06c0*/  FFMA R25, R25, R14, R24 ;  /* 0x0000000e19197223 */ /* 0x000fc60000000018 */
[----:B------:R-:W1:Y:S04]  /*06d0*/  LDS.128 R8, [R7+0x70] ;  /* 0x0000700007087984 */ /* 0x000e680000000c00 */
[----:B------:R-:W2:Y:S04]  /*06e0*/  LDS R16, [R5+0xe80] ;  /* 0x000e800005107984 */ /* 0x000ea80000000800 */
[----:B------:R-:W3:Y:S01]  /*06f0*/  LDS R14, [R5+0xf00] ;  /* 0x000f0000050e7984 */ /* 0x000ee20000000800 */
[----:B0-----:R-:W-:-:S04]  /*0700*/  FFMA R15, R12, R15, R25 ;  /* 0x0000000f0c0f7223 */ /* 0x001fc80000000019 */
[----:B-1----:R-:W-:-:S04]  /*0710*/  FFMA R13, R8, R13, R15 ;  /* 0x0000000d080d7223 */ /* 0x002fc8000000000f */
[----:B--2---:R-:W-:-:S04]  /*0720*/  FFMA R9, R16, R9, R13 ;  /* 0x0000000910097223 */ /* 0x004fc8000000000d */
[----:B---3--:R-:W-:-:S04]  /*0730*/  FFMA R10, R14, R10, R9 ;  /* 0x0000000a0e0a7223 */ /* 0x008fc80000000009 */
[----:B------:R-:W-:Y:S01]  /*0740*/  FFMA R11, R27, R11, R10 ;  /* 0x0000000b1b0b7223 */ /* 0x000fe2000000000a */
[----:B------:R-:W-:Y:S06]  /*0750*/  BAR.SYNC.DEFER_BLOCKING 0x0 ;  /* 0x0000000000007b1d */ /* 0x000fec0000010000 */
[----:B------:R-:W-:Y:S05]  /*0760*/  BRA.U !UP0, `(.L_x_1) ;  /* 0xfffffff908ac7547 */ /* 0x000fea000b83ffff */
.L_x_0:
[----:B------:R-:W-:Y:S01]  /*0770*/  IMAD R17, R17, UR9, R2 ;  /* 0x0000000911117c24 */ /* 0x000fe2000f8e0202 */
[----:B------:R-:W0:Y:S03]  /*0780*/  LDCU UR4, c[0x0][0x3a8] ;  /* 0x00007500ff0477ac */ /* 0x000e260008000800 */
[----:B------:R-:W-:Y:S01]  /*0790*/  IMAD.WIDE R18, R17, 0x4, R18 ;  /* 0x0000000411127825 */ /* 0x000fe200078e0212 */
[----:B------:R-:W1:Y:S04]  /*07a0*/  LDCU UR5, c[0x0][0x3a4] ;  /* 0x00007480ff0577ac */ /* 0x000e680008000800 */
[----:B------:R-:W0:Y:S02]  /*07b0*/  LDG.E R0, desc[UR10][R18.64] ;  /* 0x0000000a12007981 */ /* 0x000e24000c1e1900 */
[----:B0-----:R-:W-:-:S04]  /*07c0*/  FMUL R0, R0, UR4 ;  /* 0x0000000400007c20 */ /* 0x001fc80008400000 */
[----:B-1----:R-:W-:-:S05]  /*07d0*/  FFMA R11, R11, UR5, R0 ;  /* 0x000000050b0b7c23 */ /* 0x002fca0008000000 */
[----:B------:R-:W-:Y:S01]  /*07e0*/  STG.E desc[UR10][R18.64], R11 ;  /* 0x0000000b12007986 */ /* 0x000fe2000c10190a */
[----:B------:R-:W-:Y:S05]  /*07f0*/  EXIT ;  /* 0x000000000000794d */ /* 0x000fea0003800000 */
.L_x_2:
[----:B------:R-:W-:-:S00]  /*0800*/  BRA `(.L_x_2) ;  /* 0xfffffffc00fc7947 */ /* 0x000fc0000383ffff */
[----:B------:R-:W-:-:S00]  /*0810*/  NOP ;  /* 0x0000000000007918 */ /* 0x000fc00000000000 */
        /* <DEDUP_REMOVED lines=14> */
.L_x_3:


//--------------------- .nv.shared._Z20shared_memory_kernelPfS_S_iiiff --------------------------
	.section	.nv.shared._Z20shared_memory_kernelPfS_S_iiiff,"aw",@nobits
	.sectionflags	@""
	.align	4
.nv.shared._Z20shared_memory_kernelPfS_S_iiiff:
	.zero		9216


//--------------------- .nv.shared.reserved.0     --------------------------
	.section	.nv.shared.reserved.0,"aw",@nobits
	.weak		__nv_reservedSMEM_offset_0_alias
	.size		__nv_reservedSMEM_offset_0_alias, 0, 64
	.other		__nv_reservedSMEM_offset_0_alias,@"STO_CUDA_RESERVED_SHARED STV_DEFAULT"
__nv_reservedSMEM_offset_0_alias:
	.zero		0
	.zero		64


//--------------------- .nv.constant0._Z20shared_memory_kernelPfS_S_iiiff --------------------------
	.section	.nv.constant0._Z20shared_memory_kernelPfS_S_iiiff,"a",@progbits
	.sectionflags	@""
	.align	4
.nv.constant0._Z20shared_memory_kernelPfS_S_iiiff:
	.zero		940


//--------------------- SYMBOLS --------------------------

	.type		.nv.reservedSmem.offset0,@object
	.size		.nv.reservedSmem.offset0,0x4
	.type		.nv.reservedSmem.cap,@object
	.size		.nv.reservedSmem.cap,0x4
